	.headerflags	@"EF_CUDA_TEXMODE_UNIFIED EF_CUDA_64BIT_ADDRESS EF_CUDA_ACCELERATORS EF_CUDA_SM90 EF_CUDA_VIRTUAL_SM(EF_CUDA_SM90)"
	.elftype	@"ET_EXEC"


//--------------------- .nv.info                  --------------------------
	.section	.nv.info,"",@"SHT_CUDA_INFO"
	.align	4


	//----- nvinfo : EIATTR_REGCOUNT
	.align		4
        /*0000*/ 	.byte	0x04, 0x2f
        /*0002*/ 	.short	(.L_1 - .L_0)
	.align		4
.L_0:
        /*0004*/ 	.word	index@(triton_poi_fused_mean_mul_sigmoid_112)
        /*0008*/ 	.word	0x00000012


	//----- nvinfo : EIATTR_MIN_STACK_SIZE
	.align		4
.L_1:
        /*000c*/ 	.byte	0x04, 0x12
        /*000e*/ 	.short	(.L_3 - .L_2)
	.align		4
.L_2:
        /*0010*/ 	.word	index@(triton_poi_fused_mean_mul_sigmoid_112)
        /*0014*/ 	.word	0x00000000


	//----- nvinfo : EIATTR_FRAME_SIZE
	.align		4
.L_3:
        /*0018*/ 	.byte	0x04, 0x11
        /*001a*/ 	.short	(.L_5 - .L_4)
	.align		4
.L_4:
        /*001c*/ 	.word	index@(triton_poi_fused_mean_mul_sigmoid_112)
        /*0020*/ 	.word	0x00000000


	//----- nvinfo : EIATTR_MIN_STACK_SIZE
	.align		4
.L_5:
        /*0024*/ 	.byte	0x04, 0x12
        /*0026*/ 	.short	(.L_7 - .L_6)
	.align		4
.L_6:
        /*0028*/ 	.word	index@(triton_poi_fused_mean_mul_sigmoid_112)
        /*002c*/ 	.word	0x00000000
.L_7:


//--------------------- .nv.info.triton_poi_fused_mean_mul_sigmoid_112 --------------------------
	.section	.nv.info.triton_poi_fused_mean_mul_sigmoid_112,"",@"SHT_CUDA_INFO"
	.sectionflags	@""
	.align	4


	//----- nvinfo : EIATTR_CUDA_API_VERSION
	.align		4
        /*0000*/ 	.byte	0x04, 0x37
        /*0002*/ 	.short	(.L_9 - .L_8)
.L_8:
        /*0004*/ 	.word	0x0000007c


	//----- nvinfo : EIATTR_KPARAM_INFO
	.align		4
.L_9:
        /*0008*/ 	.byte	0x04, 0x17
        /*000a*/ 	.short	(.L_11 - .L_10)
.L_10:
        /*000c*/ 	.word	0x00000000
        /*0010*/ 	.short	0x0002
        /*0012*/ 	.short	0x0010
        /*0014*/ 	.byte	0x00, 0xf0, 0x11, 0x00


	//----- nvinfo : EIATTR_KPARAM_INFO
	.align		4
.L_11:
        /*0018*/ 	.byte	0x04, 0x17
        /*001a*/ 	.short	(.L_13 - .L_12)
.L_12:
        /*001c*/ 	.word	0x00000000
        /*0020*/ 	.short	0x0001
        /*0022*/ 	.short	0x0008
        /*0024*/ 	.byte	0x00, 0xf4, 0x21, 0x00


	//----- nvinfo : EIATTR_KPARAM_INFO
	.align		4
.L_13:
        /*0028*/ 	.byte	0x04, 0x17
        /*002a*/ 	.short	(.L_15 - .L_14)
.L_14:
        /*002c*/ 	.word	0x00000000
        /*0030*/ 	.short	0x0000
        /*0032*/ 	.short	0x0000
        /*0034*/ 	.byte	0x00, 0xf4, 0x21, 0x00


	//----- nvinfo : EIATTR_SPARSE_MMA_MASK
	.align		4
.L_15:
        /*0038*/ 	.byte	0x03, 0x50
        /*003a*/ 	.short	0x0000


	//----- nvinfo : EIATTR_MAXREG_COUNT
	.align		4
        /*003c*/ 	.byte	0x03, 0x1b
        /*003e*/ 	.short	0x00ff


	//----- nvinfo : EIATTR_EXIT_INSTR_OFFSETS
	.align		4
        /*0040*/ 	.byte	0x04, 0x1c
        /*0042*/ 	.short	(.L_17 - .L_16)


	//   ....[0]....
.L_16:
        /*0044*/ 	.word	0x00000520


	//   ....[1]....
        /*0048*/ 	.word	0x00000550


	//----- nvinfo : EIATTR_REQNTID
	.align		4
.L_17:
        /*004c*/ 	.byte	0x04, 0x10
        /*004e*/ 	.short	(.L_19 - .L_18)
.L_18:
        /*0050*/ 	.word	0x00000080
        /*0054*/ 	.word	0x00000001
        /*0058*/ 	.word	0x00000001


	//----- nvinfo : EIATTR_CBANK_PARAM_SIZE
	.align		4
.L_19:
        /*005c*/ 	.byte	0x03, 0x19
        /*005e*/ 	.short	0x0014


	//----- nvinfo : EIATTR_PARAM_CBANK
	.align		4
        /*0060*/ 	.byte	0x04, 0x0a
        /*0062*/ 	.short	(.L_21 - .L_20)
	.align		4
.L_20:
        /*0064*/ 	.word	index@(.nv.constant0.triton_poi_fused_mean_mul_sigmoid_112)
        /*0068*/ 	.short	0x0210
        /*006a*/ 	.short	0x0014


	//----- nvinfo : EIATTR_SW_WAR
	.align		4
.L_21:
        /*006c*/ 	.byte	0x04, 0x36
        /*006e*/ 	.short	(.L_23 - .L_22)
.L_22:
        /*0070*/ 	.word	0x00000008
.L_23:


//--------------------- .nv.callgraph             --------------------------
	.section	.nv.callgraph,"",@"SHT_CUDA_CALLGRAPH"
	.align	4
	.sectionentsize	8
	.align		4
        /*0000*/ 	.word	0x00000000
	.align		4
        /*0004*/ 	.word	0xffffffff
	.align		4
        /*0008*/ 	.word	0x00000000
	.align		4
        /*000c*/ 	.word	0xfffffffe
	.align		4
        /*0010*/ 	.word	0x00000000
	.align		4
        /*0014*/ 	.word	0xfffffffd
	.align		4
        /*0018*/ 	.word	0x00000000
	.align		4
        /*001c*/ 	.word	0xfffffffc


//--------------------- .text.triton_poi_fused_mean_mul_sigmoid_112 --------------------------
	.section	.text.triton_poi_fused_mean_mul_sigmoid_112,"ax",@progbits
	.align	128
        .global         triton_poi_fused_mean_mul_sigmoid_112
        .type           triton_poi_fused_mean_mul_sigmoid_112,@function
        .size           triton_poi_fused_mean_mul_sigmoid_112,(.L_x_1 - triton_poi_fused_mean_mul_sigmoid_112)
        .other          triton_poi_fused_mean_mul_sigmoid_112,@"STO_CUDA_ENTRY STV_DEFAULT"
triton_poi_fused_mean_mul_sigmoid_112:
.text.triton_poi_fused_mean_mul_sigmoid_112:
[----:B------:R-:W0:Y:S02]  /*0000*/  LDC R1, c[0x0][0x28] ;  /* 0x00000a00ff017b82 */ /* 0x000e240000000800 */
[----:B------:R-:W1:Y:S01]  /*0010*/  S2R R0, SR_TID.X ;  /* 0x0000000000007919 */ /* 0x000e620000002100 */
[----:B------:R-:W-:Y:S01]  /*0020*/  ULDC.64 UR4, c[0x0][0x208] ;  /* 0x0000820000047ab9 */ /* 0x000fe20000000a00 */
[----:B------:R-:W2:Y:S01]  /*0030*/  S2R R3, SR_CTAID.X ;  /* 0x0000000000037919 */ /* 0x000ea20000002500 */
[----:B-1----:R-:W-:-:S04]  /*0040*/  LOP3.LUT R0, R0, 0x7f, RZ, 0xc0, !PT ;  /* 0x0000007f00007812 */ /* 0x002fc800078ec0ff */
[----:B--2---:R-:W-:Y:S02]  /*0050*/  LEA R0, R3, R0, 0x7 ;  /* 0x0000000003007211 */ /* 0x004fe400078e38ff */
[----:B------:R-:W1:Y:S02]  /*0060*/  LDC.64 R2, c[0x0][0x210] ;  /* 0x00008400ff027b82 */ /* 0x000e640000000a00 */
[C---:B------:R-:W-:Y:S01]  /*0070*/  ISETP.GE.AND P0, PT, R0.reuse, 0x1400, PT ;  /* 0x000014000000780c */ /* 0x040fe20003f06270 */
[----:B------:R-:W-:-:S05]  /*0080*/  IMAD.HI R4, R0, 0x66666667, RZ ;  /* 0x6666666700047827 */ /* 0x000fca00078e02ff */
[----:B------:R-:W-:-:S04]  /*0090*/  SHF.R.U32.HI R5, RZ, 0x1f, R4 ;  /* 0x0000001fff057819 */ /* 0x000fc80000011604 */
[----:B------:R-:W-:-:S05]  /*00a0*/  LEA.HI.SX32 R5, R4, R5, 0x17 ;  /* 0x0000000504057211 */ /* 0x000fca00078fbaff */
[----:B------:R-:W-:-:S04]  /*00b0*/  IMAD R4, R5, -0x500, R0 ;  /* 0xfffffb0005047824 */ /* 0x000fc800078e0200 */
[----:B------:R-:W-:Y:S01]  /*00c0*/  IMAD R7, R5, 0x1400, R4 ;  /* 0x0000140005077824 */ /* 0x000fe200078e0204 */
[----:B------:R-:W-:Y:S01]  /*00d0*/  HFMA2.MMA R6, -RZ, RZ, 0, 0 ;  /* 0x00000000ff067435 */ /* 0x000fe200000001ff */
[----:B------:R-:W-:Y:S02]  /*00e0*/  CS2R R4, SRZ ;  /* 0x0000000000047805 */ /* 0x000fe4000001ff00 */
[--C-:B-1----:R-:W-:Y:S01]  /*00f0*/  IMAD.WIDE R8, R7, 0x4, R2.reuse ;  /* 0x0000000407087825 */ /* 0x102fe200078e0202 */
[----:B------:R-:W-:Y:S02]  /*0100*/  IADD3 R11, R7, 0x500, RZ ;  /* 0x00000500070b7810 */ /* 0x000fe40007ffe0ff */
[----:B------:R-:W-:Y:S02]  /*0110*/  IADD3 R13, R7, 0xa00, RZ ;  /* 0x00000a00070d7810 */ /* 0x000fe40007ffe0ff */
[----:B------:R-:W-:Y:S01]  /*0120*/  IADD3 R15, R7, 0xf00, RZ ;  /* 0x00000f00070f7810 */ /* 0x000fe20007ffe0ff */
[--C-:B------:R-:W-:Y:S01]  /*0130*/  IMAD.WIDE R10, R11, 0x4, R2.reuse ;  /* 0x000000040b0a7825 */ /* 0x100fe200078e0202 */
[----:B------:R-:W2:Y:S03]  /*0140*/  @!P0 LDG.E R4, desc[UR4][R8.64] ;  /* 0x0000000408048981 */ /* 0x000ea6000c1e1900 */
[--C-:B------:R-:W-:Y:S01]  /*0150*/  IMAD.WIDE R12, R13, 0x4, R2.reuse ;  /* 0x000000040d0c7825 */ /* 0x100fe200078e0202 */
[----:B------:R-:W3:Y:S03]  /*0160*/  @!P0 LDG.E R6, desc[UR4][R10.64] ;  /* 0x000000040a068981 */ /* 0x000ee6000c1e1900 */
[----:B------:R-:W-:Y:S01]  /*0170*/  IMAD.WIDE R14, R15, 0x4, R2 ;  /* 0x000000040f0e7825 */ /* 0x000fe200078e0202 */
[----:B------:R-:W-:Y:S01]  /*0180*/  MOV R2, RZ ;  /* 0x000000ff00027202 */ /* 0x000fe20000000f00 */
[----:B------:R-:W4:Y:S05]  /*0190*/  @!P0 LDG.E R5, desc[UR4][R12.64] ;  /* 0x000000040c058981 */ /* 0x000f2a000c1e1900 */
[----:B------:R1:W5:Y:S02]  /*01a0*/  @!P0 LDG.E R2, desc[UR4][R14.64] ;  /* 0x000000040e028981 */ /* 0x000364000c1e1900 */
[----:B-1----:R-:W-:Y:S01]  /*01b0*/  HFMA2.MMA R15, -RZ, RZ, 1.625, 0 ;  /* 0x3e800000ff0f7435 */ /* 0x002fe200000001ff */
[----:B--2---:R-:W-:Y:S01]  /*01c0*/  FADD R3, RZ, -R4 ;  /* 0x80000004ff037221 */ /* 0x004fe20000000000 */
[----:B---3--:R-:W-:-:S03]  /*01d0*/  FADD R7, RZ, -R6 ;  /* 0x80000006ff077221 */ /* 0x008fc60000000000 */
[----:B------:R-:W-:Y:S01]  /*01e0*/  FMUL R3, R3, 1.4426950216293334961 ;  /* 0x3fb8aa3b03037820 */ /* 0x000fe20000400000 */
[----:B------:R-:W-:Y:S01]  /*01f0*/  FMUL R8, R7, 1.4426950216293334961 ;  /* 0x3fb8aa3b07087820 */ /* 0x000fe20000400000 */
[----:B----4-:R-:W-:-:S03]  /*0200*/  FADD R9, RZ, -R5 ;  /* 0x80000005ff097221 */ /* 0x010fc60000000000 */
[----:B------:R-:W-:Y:S02]  /*0210*/  FSETP.GEU.AND P1, PT, R3, -126, PT ;  /* 0xc2fc00000300780b */ /* 0x000fe40003f2e000 */
[----:B------:R-:W-:Y:S01]  /*0220*/  FSETP.GEU.AND P2, PT, R8, -126, PT ;  /* 0xc2fc00000800780b */ /* 0x000fe20003f4e000 */
[----:B------:R-:W-:Y:S01]  /*0230*/  FMUL R10, R9, 1.4426950216293334961 ;  /* 0x3fb8aa3b090a7820 */ /* 0x000fe20000400000 */
[----:B-----5:R-:W-:-:S04]  /*0240*/  FADD R7, RZ, -R2 ;  /* 0x80000002ff077221 */ /* 0x020fc80000000000 */
[----:B------:R-:W-:Y:S01]  /*0250*/  FMUL R12, R7, 1.4426950216293334961 ;  /* 0x3fb8aa3b070c7820 */ /* 0x000fe20000400000 */
[----:B------:R-:W-:-:S04]  /*0260*/  FSETP.GEU.AND P4, PT, R10, -126, PT ;  /* 0xc2fc00000a00780b */ /* 0x000fc80003f8e000 */
[----:B------:R-:W-:Y:S01]  /*0270*/  @!P1 FMUL R3, R3, 0.5 ;  /* 0x3f00000003039820 */ /* 0x000fe20000400000 */
[----:B------:R-:W-:Y:S01]  /*0280*/  FSETP.GEU.AND P3, PT, R12, -126, PT ;  /* 0xc2fc00000c00780b */ /* 0x000fe20003f6e000 */
[----:B------:R-:W-:Y:S02]  /*0290*/  @!P2 FMUL R8, R8, 0.5 ;  /* 0x3f0000000808a820 */ /* 0x000fe40000400000 */
[----:B------:R-:W1:Y:S05]  /*02a0*/  MUFU.EX2 R7, R3 ;  /* 0x0000000300077308 */ /* 0x000e6a0000000800 */
[----:B------:R-:W-:-:S03]  /*02b0*/  @!P4 FMUL R10, R10, 0.5 ;  /* 0x3f0000000a0ac820 */ /* 0x000fc60000400000 */
[----:B------:R-:W2:Y:S02]  /*02c0*/  MUFU.EX2 R9, R8 ;  /* 0x0000000800097308 */ /* 0x000ea40000000800 */
[----:B------:R-:W-:Y:S01]  /*02d0*/  @!P3 FMUL R12, R12, 0.5 ;  /* 0x3f0000000c0cb820 */ /* 0x000fe20000400000 */
[----:B-1----:R-:W-:-:S05]  /*02e0*/  @!P1 FMUL R7, R7, R7 ;  /* 0x0000000707079220 */ /* 0x002fca0000400000 */
[----:B------:R1:W3:Y:S01]  /*02f0*/  MUFU.EX2 R11, R10 ;  /* 0x0000000a000b7308 */ /* 0x0002e20000000800 */
[----:B------:R-:W-:Y:S01]  /*0300*/  FADD R7, R7, 1 ;  /* 0x3f80000007077421 */ /* 0x000fe20000000000 */
[----:B--2---:R-:W-:-:S06]  /*0310*/  @!P2 FMUL R9, R9, R9 ;  /* 0x000000090909a220 */ /* 0x004fcc0000400000 */
[----:B------:R2:W4:Y:S01]  /*0320*/  MUFU.EX2 R14, R12 ;  /* 0x0000000c000e7308 */ /* 0x0005220000000800 */
[----:B------:R-:W-:Y:S01]  /*0330*/  FSETP.GT.AND P1, PT, R7, 8.50705917302346158658e+37, PT ;  /* 0x7e8000000700780b */ /* 0x000fe20003f24000 */
[----:B------:R-:W-:Y:S02]  /*0340*/  FADD R3, R9, 1 ;  /* 0x3f80000009037421 */ /* 0x000fe40000000000 */
[----:B------:R-:W5:Y:S01]  /*0350*/  LDC.64 R8, c[0x0][0x218] ;  /* 0x00008600ff087b82 */ /* 0x000f620000000a00 */
[----:B-1----:R-:W-:Y:S01]  /*0360*/  FSEL R10, R15, 1, P1 ;  /* 0x3f8000000f0a7808 */ /* 0x002fe20000800000 */
[----:B---3--:R-:W-:Y:S01]  /*0370*/  @!P4 FMUL R11, R11, R11 ;  /* 0x0000000b0b0bc220 */ /* 0x008fe20000400000 */
[----:B------:R-:W-:-:S03]  /*0380*/  FSETP.GT.AND P2, PT, R3, 8.50705917302346158658e+37, PT ;  /* 0x7e8000000300780b */ /* 0x000fc60003f44000 */
[----:B------:R-:W-:Y:S01]  /*0390*/  FADD R13, R11, 1 ;  /* 0x3f8000000b0d7421 */ /* 0x000fe20000000000 */
[----:B--2---:R-:W-:-:S03]  /*03a0*/  FSEL R12, R15, 1, P2 ;  /* 0x3f8000000f0c7808 */ /* 0x004fc60001000000 */
[----:B------:R-:W-:Y:S01]  /*03b0*/  @P1 FMUL R7, R7, 0.25 ;  /* 0x3e80000007071820 */ /* 0x000fe20000400000 */
[----:B----4-:R-:W-:Y:S01]  /*03c0*/  @!P3 FMUL R14, R14, R14 ;  /* 0x0000000e0e0eb220 */ /* 0x010fe20000400000 */
[----:B------:R-:W-:-:S03]  /*03d0*/  FSETP.GT.AND P3, PT, R13, 8.50705917302346158658e+37, PT ;  /* 0x7e8000000d00780b */ /* 0x000fc60003f64000 */
[----:B------:R-:W-:Y:S01]  /*03e0*/  FADD R14, R14, 1 ;  /* 0x3f8000000e0e7421 */ /* 0x000fe20000000000 */
[----:B------:R-:W1:Y:S01]  /*03f0*/  MUFU.RCP R7, R7 ;  /* 0x0000000700077308 */ /* 0x000e620000001000 */
[----:B------:R-:W-:-:S03]  /*0400*/  @P2 FMUL R3, R3, 0.25 ;  /* 0x3e80000003032820 */ /* 0x000fc60000400000 */
[----:B------:R-:W-:-:S04]  /*0410*/  FSETP.GT.AND P4, PT, R14, 8.50705917302346158658e+37, PT ;  /* 0x7e8000000e00780b */ /* 0x000fc80003f84000 */
[----:B------:R-:W2:Y:S01]  /*0420*/  MUFU.RCP R3, R3 ;  /* 0x0000000300037308 */ /* 0x000ea20000001000 */
[----:B------:R-:W-:Y:S01]  /*0430*/  @P3 FMUL R13, R13, 0.25 ;  /* 0x3e8000000d0d3820 */ /* 0x000fe20000400000 */
[----:B-----5:R-:W-:-:S04]  /*0440*/  IMAD.WIDE R8, R0, 0x4, R8 ;  /* 0x0000000400087825 */ /* 0x020fc800078e0208 */
[----:B-1----:R-:W-:Y:S02]  /*0450*/  FMUL R7, R7, R10 ;  /* 0x0000000a07077220 */ /* 0x002fe40000400000 */
[----:B------:R-:W1:Y:S01]  /*0460*/  MUFU.RCP R13, R13 ;  /* 0x0000000d000d7308 */ /* 0x000e620000001000 */
[----:B------:R-:W-:Y:S01]  /*0470*/  @P4 FMUL R14, R14, 0.25 ;  /* 0x3e8000000e0e4820 */ /* 0x000fe20000400000 */
[----:B------:R-:W-:Y:S01]  /*0480*/  FSEL R10, R15, 1, P3 ;  /* 0x3f8000000f0a7808 */ /* 0x000fe20001800000 */
[----:B--2---:R-:W-:-:S05]  /*0490*/  FMUL R11, R3, R12 ;  /* 0x0000000c030b7220 */ /* 0x004fca0000400000 */
[----:B------:R-:W2:Y:S01]  /*04a0*/  MUFU.RCP R14, R14 ;  /* 0x0000000e000e7308 */ /* 0x000ea20000001000 */
[----:B------:R-:W-:Y:S01]  /*04b0*/  FSEL R3, R15, 1, P4 ;  /* 0x3f8000000f037808 */ /* 0x000fe20002000000 */
[----:B------:R-:W-:-:S04]  /*04c0*/  FMUL R6, R11, R6 ;  /* 0x000000060b067220 */ /* 0x000fc80000400000 */
[----:B------:R-:W-:Y:S01]  /*04d0*/  FFMA R6, R7, R4, R6 ;  /* 0x0000000407067223 */ /* 0x000fe20000000006 */
[----:B-1----:R-:W-:-:S04]  /*04e0*/  FMUL R13, R13, R10 ;  /* 0x0000000a0d0d7220 */ /* 0x002fc80000400000 */
[----:B------:R-:W-:Y:S01]  /*04f0*/  FFMA R13, R13, R5, R6 ;  /* 0x000000050d0d7223 */ /* 0x000fe20000000006 */
[----:B--2---:R-:W-:-:S04]  /*0500*/  FMUL R4, R14, R3 ;  /* 0x000000030e047220 */ /* 0x004fc80000400000 */
[----:B------:R-:W-:Y:S01]  /*0510*/  FFMA R4, R4, R2, R13 ;  /* 0x0000000204047223 */ /* 0x000fe2000000000d */
[----:B------:R-:W-:Y:S06]  /*0520*/  @P0 EXIT ;  /* 0x000000000000094d */ /* 0x000fec0003800000 */
[----:B------:R-:W-:-:S05]  /*0530*/  FMUL R3, R4, 0.25 ;  /* 0x3e80000004037820 */ /* 0x000fca0000400000 */
[----:B------:R-:W-:Y:S01]  /*0540*/  STG.E desc[UR4][R8.64], R3 ;  /* 0x0000000308007986 */ /* 0x000fe2000c101904 */
[----:B------:R-:W-:Y:S05]  /*0550*/  EXIT ;  /* 0x000000000000794d */ /* 0x000fea0003800000 */
.L_x_0:
[----:B------:R-:W-:-:S00]  /*0560*/  BRA `(.L_x_0) ;  /* 0xfffffffc00fc7947 */ /* 0x000fc0000383ffff */
[----:B------:R-:W-:-:S00]  /*0570*/  NOP ;  /* 0x0000000000007918 */ /* 0x000fc00000000000 */
        /* <DEDUP_REMOVED lines=8> */
.L_x_1:


//--------------------- .nv.constant0.triton_poi_fused_mean_mul_sigmoid_112 --------------------------
	.section	.nv.constant0.triton_poi_fused_mean_mul_sigmoid_112,"a",@progbits
	.sectionflags	@""
	.align	4
.nv.constant0.triton_poi_fused_mean_mul_sigmoid_112:
	.zero		548
